//
// Generated by NVIDIA NVVM Compiler
//
// Compiler Build ID: CL-36424714
// Cuda compilation tools, release 13.0, V13.0.88
// Based on NVVM 20.0.0
//

.version 9.0
.target sm_100
.address_size 64

	// .globl	_Z10stencil_1dPiS_
// _ZZ10stencil_1dPiS_E3tmp has been demoted

.visible .entry _Z10stencil_1dPiS_(
	.param .u64 .ptr .align 1 _Z10stencil_1dPiS__param_0,
	.param .u64 .ptr .align 1 _Z10stencil_1dPiS__param_1
)
{
	.reg .pred 	%p<3>;
	.reg .b32 	%r<30>;
	.reg .b64 	%rd<11>;
	// demoted variable
	.shared .align 4 .b8 _ZZ10stencil_1dPiS_E3tmp[152];
	ld.param.u64 	%rd4, [_Z10stencil_1dPiS__param_0];
	ld.param.u64 	%rd3, [_Z10stencil_1dPiS__param_1];
	cvta.to.global.u64 	%rd1, %rd4;
	mov.u32 	%r4, %tid.x;
	mov.u32 	%r5, %ctaid.x;
	mov.u32 	%r1, %ntid.x;
	mad.lo.s32 	%r2, %r5, %r1, %r4;
	mul.wide.s32 	%rd5, %r2, 4;
	add.s64 	%rd2, %rd1, %rd5;
	ld.global.u32 	%r6, [%rd2];
	shl.b32 	%r7, %r4, 2;
	mov.u32 	%r8, _ZZ10stencil_1dPiS_E3tmp;
	add.s32 	%r3, %r8, %r7;
	st.shared.u32 	[%r3+12], %r6;
	setp.gt.u32 	%p1, %r4, 2;
	@%p1 bra 	$L__BB0_2;
	ld.global.u32 	%r9, [%rd2+-12];
	st.shared.u32 	[%r3], %r9;
	add.s32 	%r10, %r2, %r1;
	mul.wide.u32 	%rd6, %r10, 4;
	add.s64 	%rd7, %rd1, %rd6;
	ld.global.u32 	%r11, [%rd7];
	shl.b32 	%r12, %r1, 2;
	add.s32 	%r13, %r3, %r12;
	st.shared.u32 	[%r13+12], %r11;
$L__BB0_2:
	bar.sync 	0;
	add.s32 	%r14, %r2, -3;
	setp.gt.u32 	%p2, %r14, 1023;
	@%p2 bra 	$L__BB0_4;
	cvta.to.global.u64 	%rd8, %rd3;
	mul.wide.u32 	%rd9, %r2, 4;
	add.s64 	%rd10, %rd8, %rd9;
	ld.global.u32 	%r15, [%rd10];
	ld.shared.u32 	%r16, [%r3+8];
	ld.shared.u32 	%r17, [%r3+16];
	add.s32 	%r18, %r17, %r16;
	add.s32 	%r19, %r18, %r15;
	ld.shared.u32 	%r20, [%r3+4];
	ld.shared.u32 	%r21, [%r3+20];
	add.s32 	%r22, %r21, %r20;
	add.s32 	%r23, %r22, %r19;
	ld.shared.u32 	%r24, [%r3];
	ld.shared.u32 	%r25, [%r3+24];
	add.s32 	%r26, %r25, %r24;
	add.s32 	%r27, %r26, %r23;
	ld.shared.u32 	%r28, [%r3+12];
	add.s32 	%r29, %r27, %r28;
	st.global.u32 	[%rd10], %r29;
$L__BB0_4:
	ret;

}


// ===== COMPILED SASS (sm_100) =====

	.target	sm_100

	.elftype	@"ET_EXEC"


//--------------------- .note.nv.tkinfo           --------------------------
	.section	.note.nv.tkinfo,"",@"SHT_NOTE"
	.sectionflags	@"SHF_NOTE_NV_TKINFO"
	.tkinfo
        /*0018*/ 	.word	0x00000002
        /*0030*/ 	.string	""
        /*0030*/ 	.string	"ptxas"
        /*0030*/ 	.string	"Cuda compilation tools, release 13.0, V13.0.88"
        /*0030*/ 	.string	"Build cuda_13.0.r13.0/compiler.36424714_0"
        /*0030*/ 	.string	"-arch sm_100 -m 64 "



//--------------------- .note.nv.cuinfo           --------------------------
	.section	.note.nv.cuinfo,"",@"SHT_NOTE"
	.sectionflags	@"SHF_NOTE_NV_CUINFO"
        /*0018*/ 	.short	0x0002
        /*001a*/ 	.short	0x0064
        /*001c*/ 	.short	0x0082
	.zero		2


//--------------------- .nv.info                  --------------------------
	.section	.nv.info,"",@"SHT_CUDA_INFO"
	.align	4


	//----- nvinfo : EIATTR_REGCOUNT
	.align		4
        /*0000*/ 	.byte	0x04, 0x2f
        /*0002*/ 	.short	(.L_1 - .L_0)
	.align		4
.L_0:
        /*0004*/ 	.word	index@(_Z10stencil_1dPiS_)
        /*0008*/ 	.word	0x00000010


	//----- nvinfo : EIATTR_FRAME_SIZE
	.align		4
.L_1:
        /*000c*/ 	.byte	0x04, 0x11
        /*000e*/ 	.short	(.L_3 - .L_2)
	.align		4
.L_2:
        /*0010*/ 	.word	index@(_Z10stencil_1dPiS_)
        /*0014*/ 	.word	0x00000000


	//----- nvinfo : EIATTR_MIN_STACK_SIZE
	.align		4
.L_3:
        /*0018*/ 	.byte	0x04, 0x12
        /*001a*/ 	.short	(.L_5 - .L_4)
	.align		4
.L_4:
        /*001c*/ 	.word	index@(_Z10stencil_1dPiS_)
        /*0020*/ 	.word	0x00000000
.L_5:


//--------------------- .nv.compat                --------------------------
	.section	.nv.compat,"",@"SHT_CUDA_COMPAT_INFO"
	.align	4
        /*0000*/ 	.byte	0x02, 0x09, 0x00, 0x00, 0x02, 0x02, 0x01, 0x00, 0x02, 0x05, 0x05, 0x00, 0x03, 0x07, 0x01, 0x01
        /*0010*/ 	.byte	0x02, 0x03, 0x00, 0x00, 0x02, 0x06, 0x01, 0x00, 0x04, 0x0b, 0x08, 0x00, 0x09, 0x00, 0x00, 0x00
        /*0020*/ 	.byte	0x00, 0x00, 0x00, 0x00


//--------------------- .nv.info._Z10stencil_1dPiS_ --------------------------
	.section	.nv.info._Z10stencil_1dPiS_,"",@"SHT_CUDA_INFO"
	.sectionflags	@""
	.align	4


	//----- nvinfo : EIATTR_CUDA_API_VERSION
	.align		4
        /*0000*/ 	.byte	0x04, 0x37
        /*0002*/ 	.short	(.L_7 - .L_6)
.L_6:
        /*0004*/ 	.word	0x00000082


	//----- nvinfo : EIATTR_KPARAM_INFO
	.align		4
.L_7:
        /*0008*/ 	.byte	0x04, 0x17
        /*000a*/ 	.short	(.L_9 - .L_8)
.L_8:
        /*000c*/ 	.word	0x00000000
        /*0010*/ 	.short	0x0001
        /*0012*/ 	.short	0x0008
        /*0014*/ 	.byte	0x00, 0xf5, 0x21, 0x00


	//----- nvinfo : EIATTR_KPARAM_INFO
	.align		4
.L_9:
        /*0018*/ 	.byte	0x04, 0x17
        /*001a*/ 	.short	(.L_11 - .L_10)
.L_10:
        /*001c*/ 	.word	0x00000000
        /*0020*/ 	.short	0x0000
        /*0022*/ 	.short	0x0000
        /*0024*/ 	.byte	0x00, 0xf5, 0x21, 0x00


	//----- nvinfo : EIATTR_SPARSE_MMA_MASK
	.align		4
.L_11:
        /*0028*/ 	.byte	0x03, 0x50
        /*002a*/ 	.short	0x0000


	//----- nvinfo : EIATTR_MAXREG_COUNT
	.align		4
        /*002c*/ 	.byte	0x03, 0x1b
        /*002e*/ 	.short	0x00ff


	//----- nvinfo : EIATTR_NUM_BARRIERS
	.align		4
        /*0030*/ 	.byte	0x02, 0x4c
        /*0032*/ 	.byte	0x01
	.zero		1


	//----- nvinfo : EIATTR_MERCURY_ISA_VERSION
	.align		4
        /*0034*/ 	.byte	0x03, 0x5f
        /*0036*/ 	.short	0x0101


	//----- nvinfo : EIATTR_VRC_CTA_INIT_COUNT
	.align		4
        /*0038*/ 	.byte	0x02, 0x4a
	.zero		1
	.zero		1


	//----- nvinfo : EIATTR_EXIT_INSTR_OFFSETS
	.align		4
        /*003c*/ 	.byte	0x04, 0x1c
        /*003e*/ 	.short	(.L_13 - .L_12)


	//   ....[0]....
.L_12:
        /*0040*/ 	.word	0x00000190


	//   ....[1]....
        /*0044*/ 	.word	0x00000290


	//----- nvinfo : EIATTR_CBANK_PARAM_SIZE
	.align		4
.L_13:
        /*0048*/ 	.byte	0x03, 0x19
        /*004a*/ 	.short	0x0010


	//----- nvinfo : EIATTR_PARAM_CBANK
	.align		4
        /*004c*/ 	.byte	0x04, 0x0a
        /*004e*/ 	.short	(.L_15 - .L_14)
	.align		4
.L_14:
        /*0050*/ 	.word	index@(.nv.constant0._Z10stencil_1dPiS_)
        /*0054*/ 	.short	0x0380
        /*0056*/ 	.short	0x0010


	//----- nvinfo : EIATTR_SW_WAR
	.align		4
.L_15:
        /*0058*/ 	.byte	0x04, 0x36
        /*005a*/ 	.short	(.L_17 - .L_16)
.L_16:
        /*005c*/ 	.word	0x00000008
.L_17:


//--------------------- .nv.callgraph             --------------------------
	.section	.nv.callgraph,"",@"SHT_CUDA_CALLGRAPH"
	.align	4
	.sectionentsize	8
	.align		4
        /*0000*/ 	.word	0x00000000
	.align		4
        /*0004*/ 	.word	0xffffffff
	.align		4
        /*0008*/ 	.word	0x00000000
	.align		4
        /*000c*/ 	.word	0xfffffffe
	.align		4
        /*0010*/ 	.word	0x00000000
	.align		4
        /*0014*/ 	.word	0xfffffffd
	.align		4
        /*0018*/ 	.word	0x00000000
	.align		4
        /*001c*/ 	.word	0xfffffffc


//--------------------- .text._Z10stencil_1dPiS_  --------------------------
	.section	.text._Z10stencil_1dPiS_,"ax",@progbits
	.align	128
        .global         _Z10stencil_1dPiS_
        .type           _Z10stencil_1dPiS_,@function
        .size           _Z10stencil_1dPiS_,(.L_x_1 - _Z10stencil_1dPiS_)
        .other          _Z10stencil_1dPiS_,@"STO_CUDA_ENTRY STV_DEFAULT"
_Z10stencil_1dPiS_:
.text._Z10stencil_1dPiS_:
[----:B------:R-:W-:Y:S01]  /*0000*/  LDC R1, c[0x0][0x37c] ;  /* 0x0000df00ff017b82 */ /* 0x000fe20000000800 */
[----:B------:R-:W0:Y:S07]  /*0010*/  S2R R10, SR_TID.X ;  /* 0x00000000000a7919 */ /* 0x000e2e0000002100 */
[----:B------:R-:W1:Y:S01]  /*0020*/  S2UR UR4, SR_CTAID.X ;  /* 0x00000000000479c3 */ /* 0x000e620000002500 */
[----:B------:R-:W2:Y:S07]  /*0030*/  LDCU.64 UR6, c[0x0][0x358] ;  /* 0x00006b00ff0677ac */ /* 0x000eae0008000a00 */
[----:B------:R-:W1:Y:S08]  /*0040*/  LDC R12, c[0x0][0x360] ;  /* 0x0000d800ff0c7b82 */ /* 0x000e700000000800 */
[----:B------:R-:W3:Y:S01]  /*0050*/  LDC.64 R4, c[0x0][0x380] ;  /* 0x0000e000ff047b82 */ /* 0x000ee20000000a00 */
[----:B0-----:R-:W-:Y:S01]  /*0060*/  ISETP.GT.U32.AND P0, PT, R10, 0x2, PT ;  /* 0x000000020a00780c */ /* 0x001fe20003f04070 */
[----:B-1----:R-:W-:-:S04]  /*0070*/  IMAD R7, R12, UR4, R10 ;  /* 0x000000040c077c24 */ /* 0x002fc8000f8e020a */
[----:B---3--:R-:W-:-:S08]  /*0080*/  IMAD.WIDE R2, R7, 0x4, R4 ;  /* 0x0000000407027825 */ /* 0x008fd000078e0204 */
[----:B------:R-:W-:Y:S01]  /*0090*/  @!P0 IMAD.IADD R9, R7, 0x1, R12 ;  /* 0x0000000107098824 */ /* 0x000fe200078e020c */
[----:B--2---:R-:W2:Y:S03]  /*00a0*/  LDG.E R0, desc[UR6][R2.64] ;  /* 0x0000000602007981 */ /* 0x004ea6000c1e1900 */
[----:B------:R-:W-:Y:S01]  /*00b0*/  @!P0 IMAD.WIDE.U32 R4, R9, 0x4, R4 ;  /* 0x0000000409048825 */ /* 0x000fe200078e0004 */
[----:B------:R-:W3:Y:S05]  /*00c0*/  @!P0 LDG.E R6, desc[UR6][R2.64+-0xc] ;  /* 0xfffff40602068981 */ /* 0x000eea000c1e1900 */
[----:B------:R-:W4:Y:S01]  /*00d0*/  @!P0 LDG.E R4, desc[UR6][R4.64] ;  /* 0x0000000604048981 */ /* 0x000f22000c1e1900 */
[----:B------:R-:W0:Y:S01]  /*00e0*/  S2UR UR5, SR_CgaCtaId ;  /* 0x00000000000579c3 */ /* 0x000e220000008800 */
[----:B------:R-:W-:Y:S01]  /*00f0*/  UMOV UR4, 0x400 ;  /* 0x0000040000047882 */ /* 0x000fe20000000000 */
[----:B------:R-:W-:Y:S01]  /*0100*/  VIADD R8, R7, 0xfffffffd ;  /* 0xfffffffd07087836 */ /* 0x000fe20000000000 */
[----:B0-----:R-:W-:-:S06]  /*0110*/  ULEA UR4, UR5, UR4, 0x18 ;  /* 0x0000000405047291 */ /* 0x001fcc000f8ec0ff */
[----:B------:R-:W-:-:S04]  /*0120*/  LEA R9, R10, UR4, 0x2 ;  /* 0x000000040a097c11 */ /* 0x000fc8000f8e10ff */
[----:B------:R-:W-:Y:S02]  /*0130*/  @!P0 LEA R11, R12, R9, 0x2 ;  /* 0x000000090c0b8211 */ /* 0x000fe400078e10ff */
[----:B------:R-:W-:Y:S01]  /*0140*/  ISETP.GT.U32.AND P1, PT, R8, 0x3ff, PT ;  /* 0x000003ff0800780c */ /* 0x000fe20003f24070 */
[----:B--2---:R0:W-:Y:S04]  /*0150*/  STS [R9+0xc], R0 ;  /* 0x00000c0009007388 */ /* 0x0041e80000000800 */
[----:B---3--:R0:W-:Y:S04]  /*0160*/  @!P0 STS [R9], R6 ;  /* 0x0000000609008388 */ /* 0x0081e80000000800 */
[----:B----4-:R0:W-:Y:S01]  /*0170*/  @!P0 STS [R11+0xc], R4 ;  /* 0x00000c040b008388 */ /* 0x0101e20000000800 */
[----:B------:R-:W-:Y:S06]  /*0180*/  BAR.SYNC.DEFER_BLOCKING 0x0 ;  /* 0x0000000000007b1d */ /* 0x000fec0000010000 */
[----:B------:R-:W-:Y:S05]  /*0190*/  @P1 EXIT ;  /* 0x000000000000194d */ /* 0x000fea0003800000 */
[----:B------:R-:W1:Y:S01]  /*01a0*/  LDC.64 R2, c[0x0][0x388] ;  /* 0x0000e200ff027b82 */ /* 0x000e620000000a00 */
[----:B------:R-:W-:Y:S04]  /*01b0*/  LDS R5, [R9+0x8] ;  /* 0x0000080009057984 */ /* 0x000fe80000000800 */
[----:B0-----:R-:W0:Y:S04]  /*01c0*/  LDS R4, [R9+0x10] ;  /* 0x0000100009047984 */ /* 0x001e280000000800 */
[----:B------:R-:W-:Y:S04]  /*01d0*/  LDS R6, [R9+0x14] ;  /* 0x0000140009067984 */ /* 0x000fe80000000800 */
[----:B------:R-:W-:Y:S04]  /*01e0*/  LDS R11, [R9] ;  /* 0x00000000090b7984 */ /* 0x000fe80000000800 */
[----:B------:R-:W-:Y:S04]  /*01f0*/  LDS R8, [R9+0x18] ;  /* 0x0000180009087984 */ /* 0x000fe80000000800 */
[----:B------:R-:W-:Y:S01]  /*0200*/  LDS R13, [R9+0xc] ;  /* 0x00000c00090d7984 */ /* 0x000fe20000000800 */
[----:B-1----:R-:W-:-:S03]  /*0210*/  IMAD.WIDE.U32 R2, R7, 0x4, R2 ;  /* 0x0000000407027825 */ /* 0x002fc600078e0002 */
[----:B------:R-:W1:Y:S04]  /*0220*/  LDS R7, [R9+0x4] ;  /* 0x0000040009077984 */ /* 0x000e680000000800 */
[----:B------:R-:W0:Y:S02]  /*0230*/  LDG.E R0, desc[UR6][R2.64] ;  /* 0x0000000602007981 */ /* 0x000e24000c1e1900 */
[----:B0-----:R-:W-:-:S04]  /*0240*/  IADD3 R0, PT, PT, R0, R4, R5 ;  /* 0x0000000400007210 */ /* 0x001fc80007ffe005 */
[----:B-1----:R-:W-:-:S04]  /*0250*/  IADD3 R0, PT, PT, R0, R6, R7 ;  /* 0x0000000600007210 */ /* 0x002fc80007ffe007 */
[----:B------:R-:W-:-:S05]  /*0260*/  IADD3 R0, PT, PT, R0, R8, R11 ;  /* 0x0000000800007210 */ /* 0x000fca0007ffe00b */
[----:B------:R-:W-:-:S05]  /*0270*/  IMAD.IADD R13, R0, 0x1, R13 ;  /* 0x00000001000d7824 */ /* 0x000fca00078e020d */
[----:B------:R-:W-:Y:S01]  /*0280*/  STG.E desc[UR6][R2.64], R13 ;  /* 0x0000000d02007986 */ /* 0x000fe2000c101906 */
[----:B------:R-:W-:Y:S05]  /*0290*/  EXIT ;  /* 0x000000000000794d */ /* 0x000fea0003800000 */
.L_x_0:
[----:B------:R-:W-:-:S00]  /*02a0*/  BRA `(.L_x_0) ;  /* 0xfffffffc00fc7947 */ /* 0x000fc0000383ffff */
[----:B------:R-:W-:-:S00]  /*02b0*/  NOP ;  /* 0x0000000000007918 */ /* 0x000fc00000000000 */
        /* <DEDUP_REMOVED lines=12> */
.L_x_1:


//--------------------- .nv.shared._Z10stencil_1dPiS_ --------------------------
	.section	.nv.shared._Z10stencil_1dPiS_,"aw",@nobits
	.sectionflags	@""
	.align	4
.nv.shared._Z10stencil_1dPiS_:
	.zero		1176


//--------------------- .nv.shared.reserved.0     --------------------------
	.section	.nv.shared.reserved.0,"aw",@nobits
	.weak		__nv_reservedSMEM_offset_0_alias
	.size		__nv_reservedSMEM_offset_0_alias, 0, 64
	.other		__nv_reservedSMEM_offset_0_alias,@"STO_CUDA_RESERVED_SHARED STV_DEFAULT"
__nv_reservedSMEM_offset_0_alias:
	.zero		0
	.zero		64


//--------------------- .nv.constant0._Z10stencil_1dPiS_ --------------------------
	.section	.nv.constant0._Z10stencil_1dPiS_,"a",@progbits
	.sectionflags	@""
	.align	4
.nv.constant0._Z10stencil_1dPiS_:
	.zero		912


//--------------------- SYMBOLS --------------------------

	.type		.nv.reservedSmem.offset0,@object
	.size		.nv.reservedSmem.offset0,0x4
	.type		.nv.reservedSmem.cap,@object
	.size		.nv.reservedSmem.cap,0x4
